	.headerflags	@"EF_CUDA_TEXMODE_UNIFIED EF_CUDA_64BIT_ADDRESS EF_CUDA_ACCELERATORS EF_CUDA_SM90 EF_CUDA_VIRTUAL_SM(EF_CUDA_SM90)"
	.elftype	@"ET_EXEC"


//--------------------- .nv.info                  --------------------------
	.section	.nv.info,"",@"SHT_CUDA_INFO"
	.align	4


	//----- nvinfo : EIATTR_REGCOUNT
	.align		4
        /*0000*/ 	.byte	0x04, 0x2f
        /*0002*/ 	.short	(.L_1 - .L_0)
	.align		4
.L_0:
        /*0004*/ 	.word	index@(triton_poi_fused_div_1)
        /*0008*/ 	.word	0x0000000e


	//----- nvinfo : EIATTR_MIN_STACK_SIZE
	.align		4
.L_1:
        /*000c*/ 	.byte	0x04, 0x12
        /*000e*/ 	.short	(.L_3 - .L_2)
	.align		4
.L_2:
        /*0010*/ 	.word	index@(triton_poi_fused_div_1)
        /*0014*/ 	.word	0x00000000


	//----- nvinfo : EIATTR_FRAME_SIZE
	.align		4
.L_3:
        /*0018*/ 	.byte	0x04, 0x11
        /*001a*/ 	.short	(.L_5 - .L_4)
	.align		4
.L_4:
        /*001c*/ 	.word	index@(triton_poi_fused_div_1)
        /*0020*/ 	.word	0x00000000


	//----- nvinfo : EIATTR_MIN_STACK_SIZE
	.align		4
.L_5:
        /*0024*/ 	.byte	0x04, 0x12
        /*0026*/ 	.short	(.L_7 - .L_6)
	.align		4
.L_6:
        /*0028*/ 	.word	index@(triton_poi_fused_div_1)
        /*002c*/ 	.word	0x00000000
.L_7:


//--------------------- .nv.info.triton_poi_fused_div_1 --------------------------
	.section	.nv.info.triton_poi_fused_div_1,"",@"SHT_CUDA_INFO"
	.sectionflags	@""
	.align	4


	//----- nvinfo : EIATTR_CUDA_API_VERSION
	.align		4
        /*0000*/ 	.byte	0x04, 0x37
        /*0002*/ 	.short	(.L_9 - .L_8)
.L_8:
        /*0004*/ 	.word	0x0000007c


	//----- nvinfo : EIATTR_KPARAM_INFO
	.align		4
.L_9:
        /*0008*/ 	.byte	0x04, 0x17
        /*000a*/ 	.short	(.L_11 - .L_10)
.L_10:
        /*000c*/ 	.word	0x00000000
        /*0010*/ 	.short	0x0003
        /*0012*/ 	.short	0x0018
        /*0014*/ 	.byte	0x00, 0xf0, 0x11, 0x00


	//----- nvinfo : EIATTR_KPARAM_INFO
	.align		4
.L_11:
        /*0018*/ 	.byte	0x04, 0x17
        /*001a*/ 	.short	(.L_13 - .L_12)
.L_12:
        /*001c*/ 	.word	0x00000000
        /*0020*/ 	.short	0x0002
        /*0022*/ 	.short	0x0010
        /*0024*/ 	.byte	0x00, 0xf4, 0x21, 0x00


	//----- nvinfo : EIATTR_KPARAM_INFO
	.align		4
.L_13:
        /*0028*/ 	.byte	0x04, 0x17
        /*002a*/ 	.short	(.L_15 - .L_14)
.L_14:
        /*002c*/ 	.word	0x00000000
        /*0030*/ 	.short	0x0001
        /*0032*/ 	.short	0x0008
        /*0034*/ 	.byte	0x00, 0xf4, 0x21, 0x00


	//----- nvinfo : EIATTR_KPARAM_INFO
	.align		4
.L_15:
        /*0038*/ 	.byte	0x04, 0x17
        /*003a*/ 	.short	(.L_17 - .L_16)
.L_16:
        /*003c*/ 	.word	0x00000000
        /*0040*/ 	.short	0x0000
        /*0042*/ 	.short	0x0000
        /*0044*/ 	.byte	0x00, 0xf4, 0x21, 0x00


	//----- nvinfo : EIATTR_SPARSE_MMA_MASK
	.align		4
.L_17:
        /*0048*/ 	.byte	0x03, 0x50
        /*004a*/ 	.short	0x0000


	//----- nvinfo : EIATTR_MAXREG_COUNT
	.align		4
        /*004c*/ 	.byte	0x03, 0x1b
        /*004e*/ 	.short	0x00ff


	//----- nvinfo : EIATTR_EXIT_INSTR_OFFSETS
	.align		4
        /*0050*/ 	.byte	0x04, 0x1c
        /*0052*/ 	.short	(.L_19 - .L_18)


	//   ....[0]....
.L_18:
        /*0054*/ 	.word	0x00000190


	//   ....[1]....
        /*0058*/ 	.word	0x000001b0


	//----- nvinfo : EIATTR_REQNTID
	.align		4
.L_19:
        /*005c*/ 	.byte	0x04, 0x10
        /*005e*/ 	.short	(.L_21 - .L_20)
.L_20:
        /*0060*/ 	.word	0x00000020
        /*0064*/ 	.word	0x00000001
        /*0068*/ 	.word	0x00000001


	//----- nvinfo : EIATTR_CBANK_PARAM_SIZE
	.align		4
.L_21:
        /*006c*/ 	.byte	0x03, 0x19
        /*006e*/ 	.short	0x001c


	//----- nvinfo : EIATTR_PARAM_CBANK
	.align		4
        /*0070*/ 	.byte	0x04, 0x0a
        /*0072*/ 	.short	(.L_23 - .L_22)
	.align		4
.L_22:
        /*0074*/ 	.word	index@(.nv.constant0.triton_poi_fused_div_1)
        /*0078*/ 	.short	0x0210
        /*007a*/ 	.short	0x001c


	//----- nvinfo : EIATTR_SW_WAR
	.align		4
.L_23:
        /*007c*/ 	.byte	0x04, 0x36
        /*007e*/ 	.short	(.L_25 - .L_24)
.L_24:
        /*0080*/ 	.word	0x00000008
.L_25:


//--------------------- .nv.callgraph             --------------------------
	.section	.nv.callgraph,"",@"SHT_CUDA_CALLGRAPH"
	.align	4
	.sectionentsize	8
	.align		4
        /*0000*/ 	.word	0x00000000
	.align		4
        /*0004*/ 	.word	0xffffffff
	.align		4
        /*0008*/ 	.word	0x00000000
	.align		4
        /*000c*/ 	.word	0xfffffffe
	.align		4
        /*0010*/ 	.word	0x00000000
	.align		4
        /*0014*/ 	.word	0xfffffffd
	.align		4
        /*0018*/ 	.word	0x00000000
	.align		4
        /*001c*/ 	.word	0xfffffffc


//--------------------- .text.triton_poi_fused_div_1 --------------------------
	.section	.text.triton_poi_fused_div_1,"ax",@progbits
	.align	128
        .global         triton_poi_fused_div_1
        .type           triton_poi_fused_div_1,@function
        .size           triton_poi_fused_div_1,(.L_x_1 - triton_poi_fused_div_1)
        .other          triton_poi_fused_div_1,@"STO_CUDA_ENTRY STV_DEFAULT"
triton_poi_fused_div_1:
.text.triton_poi_fused_div_1:
[----:B------:R-:W0:Y:S02]  /*0000*/  LDC R1, c[0x0][0x28] ;  /* 0x00000a00ff017b82 */ /* 0x000e240000000800 */
[----:B------:R-:W1:Y:S01]  /*0010*/  LDC.64 R4, c[0x0][0x218] ;  /* 0x00008600ff047b82 */ /* 0x000e620000000a00 */
[----:B------:R-:W2:Y:S01]  /*0020*/  S2R R10, SR_TID.X ;  /* 0x00000000000a7919 */ /* 0x000ea20000002100 */
[----:B------:R-:W-:Y:S01]  /*0030*/  ULDC.64 UR4, c[0x0][0x208] ;  /* 0x0000820000047ab9 */ /* 0x000fe20000000a00 */
[----:B------:R-:W3:Y:S05]  /*0040*/  S2R R9, SR_CTAID.X ;  /* 0x0000000000097919 */ /* 0x000eea0000002500 */
[----:B------:R-:W4:Y:S01]  /*0050*/  LDC.64 R2, c[0x0][0x210] ;  /* 0x00008400ff027b82 */ /* 0x000f220000000a00 */
[----:B------:R-:W-:-:S07]  /*0060*/  HFMA2.MMA R11, -RZ, RZ, 0, 0 ;  /* 0x00000000ff0b7435 */ /* 0x000fce00000001ff */
[----:B------:R-:W5:Y:S01]  /*0070*/  LDC.64 R6, c[0x0][0x220] ;  /* 0x00008800ff067b82 */ /* 0x000f620000000a00 */
[----:B-1----:R-:W5:Y:S01]  /*0080*/  LDG.E R8, desc[UR4][R4.64] ;  /* 0x0000000404087981 */ /* 0x002f62000c1e1900 */
[----:B--2---:R-:W-:-:S04]  /*0090*/  LOP3.LUT R0, R10, 0xf, RZ, 0xc0, !PT ;  /* 0x0000000f0a007812 */ /* 0x004fc800078ec0ff */
[----:B---3--:R-:W-:-:S04]  /*00a0*/  LEA R9, R9, R0, 0x4 ;  /* 0x0000000009097211 */ /* 0x008fc800078e20ff */
[C---:B------:R-:W-:Y:S01]  /*00b0*/  ISETP.GE.AND P0, PT, R9.reuse, 0x10, PT ;  /* 0x000000100900780c */ /* 0x040fe20003f06270 */
[----:B----4-:R-:W-:-:S12]  /*00c0*/  IMAD.WIDE R2, R9, 0x4, R2 ;  /* 0x0000000409027825 */ /* 0x010fd800078e0202 */
[----:B------:R5:W2:Y:S01]  /*00d0*/  @!P0 LDG.E R11, desc[UR4][R2.64] ;  /* 0x00000004020b8981 */ /* 0x000aa2000c1e1900 */
[----:B------:R-:W-:-:S04]  /*00e0*/  LOP3.LUT P0, RZ, R10, 0x10, RZ, 0xc0, !PT ;  /* 0x000000100aff7812 */ /* 0x000fc8000780c0ff */
[C---:B------:R-:W-:Y:S01]  /*00f0*/  ISETP.LT.AND P0, PT, R9.reuse, 0x10, !P0 ;  /* 0x000000100900780c */ /* 0x040fe20004701270 */
[----:B-----5:R-:W-:Y:S01]  /*0100*/  IMAD.WIDE R2, R9, 0x4, R6 ;  /* 0x0000000409027825 */ /* 0x020fe200078e0206 */
[C---:B------:R-:W-:Y:S02]  /*0110*/  FSETP.GT.AND P1, PT, |R8|.reuse, 8.50705917302346158658e+37, PT ;  /* 0x7e8000000800780b */ /* 0x040fe40003f24200 */
[----:B------:R-:W-:-:S11]  /*0120*/  FSETP.GEU.AND P2, PT, |R8|, 1.175494350822287508e-38, PT ;  /* 0x008000000800780b */ /* 0x000fd60003f4e200 */
[----:B------:R-:W-:-:S04]  /*0130*/  @P1 FMUL R8, R8, 0.25 ;  /* 0x3e80000008081820 */ /* 0x000fc80000400000 */
[----:B------:R-:W-:-:S06]  /*0140*/  @!P2 FMUL R8, R8, 16777216 ;  /* 0x4b8000000808a820 */ /* 0x000fcc0000400000 */
[----:B------:R-:W1:Y:S01]  /*0150*/  MUFU.RCP R8, R8 ;  /* 0x0000000800087308 */ /* 0x000e620000001000 */
[----:B--2---:R-:W-:-:S04]  /*0160*/  @P1 FMUL R11, R11, 0.25 ;  /* 0x3e8000000b0b1820 */ /* 0x004fc80000400000 */
[----:B------:R-:W-:-:S04]  /*0170*/  @!P2 FMUL R11, R11, 16777216 ;  /* 0x4b8000000b0ba820 */ /* 0x000fc80000400000 */
[----:B-1----:R-:W-:Y:S01]  /*0180*/  FMUL R11, R8, R11 ;  /* 0x0000000b080b7220 */ /* 0x002fe20000400000 */
[----:B------:R-:W-:Y:S06]  /*0190*/  @!P0 EXIT ;  /* 0x000000000000894d */ /* 0x000fec0003800000 */
[----:B------:R-:W-:Y:S01]  /*01a0*/  STG.E desc[UR4][R2.64], R11 ;  /* 0x0000000b02007986 */ /* 0x000fe2000c101904 */
[----:B------:R-:W-:Y:S05]  /*01b0*/  EXIT ;  /* 0x000000000000794d */ /* 0x000fea0003800000 */
.L_x_0:
[----:B------:R-:W-:-:S00]  /*01c0*/  BRA `(.L_x_0) ;  /* 0xfffffffc00fc7947 */ /* 0x000fc0000383ffff */
[----:B------:R-:W-:-:S00]  /*01d0*/  NOP ;  /* 0x0000000000007918 */ /* 0x000fc00000000000 */
        /* <DEDUP_REMOVED lines=10> */
.L_x_1:


//--------------------- .nv.constant0.triton_poi_fused_div_1 --------------------------
	.section	.nv.constant0.triton_poi_fused_div_1,"a",@progbits
	.sectionflags	@""
	.align	4
.nv.constant0.triton_poi_fused_div_1:
	.zero		556
